	.headerflags	@"EF_CUDA_TEXMODE_UNIFIED EF_CUDA_64BIT_ADDRESS EF_CUDA_ACCELERATORS EF_CUDA_SM90 EF_CUDA_VIRTUAL_SM(EF_CUDA_SM90)"
	.elftype	@"ET_EXEC"


//--------------------- .nv.info                  --------------------------
	.section	.nv.info,"",@"SHT_CUDA_INFO"
	.align	4


	//----- nvinfo : EIATTR_REGCOUNT
	.align		4
        /*0000*/ 	.byte	0x04, 0x2f
        /*0002*/ 	.short	(.L_3 - .L_2)
	.align		4
.L_2:
        /*0004*/ 	.word	index@(triton_poi_fused__native_batch_norm_legit_no_training_leaky_relu_4)
        /*0008*/ 	.word	0x00000010


	//----- nvinfo : EIATTR_MIN_STACK_SIZE
	.align		4
.L_3:
        /*000c*/ 	.byte	0x04, 0x12
        /*000e*/ 	.short	(.L_5 - .L_4)
	.align		4
.L_4:
        /*0010*/ 	.word	index@(triton_poi_fused__native_batch_norm_legit_no_training_leaky_relu_4)
        /*0014*/ 	.word	0x00000000


	//----- nvinfo : EIATTR_FRAME_SIZE
	.align		4
.L_5:
        /*0018*/ 	.byte	0x04, 0x11
        /*001a*/ 	.short	(.L_7 - .L_6)
	.align		4
.L_6:
        /*001c*/ 	.word	index@(triton_poi_fused__native_batch_norm_legit_no_training_leaky_relu_4)
        /*0020*/ 	.word	0x00000000


	//----- nvinfo : EIATTR_MIN_STACK_SIZE
	.align		4
.L_7:
        /*0024*/ 	.byte	0x04, 0x12
        /*0026*/ 	.short	(.L_9 - .L_8)
	.align		4
.L_8:
        /*0028*/ 	.word	index@(triton_poi_fused__native_batch_norm_legit_no_training_leaky_relu_4)
        /*002c*/ 	.word	0x00000000
.L_9:


//--------------------- .nv.info.triton_poi_fused__native_batch_norm_legit_no_training_leaky_relu_4 --------------------------
	.section	.nv.info.triton_poi_fused__native_batch_norm_legit_no_training_leaky_relu_4,"",@"SHT_CUDA_INFO"
	.sectionflags	@""
	.align	4


	//----- nvinfo : EIATTR_CUDA_API_VERSION
	.align		4
        /*0000*/ 	.byte	0x04, 0x37
        /*0002*/ 	.short	(.L_11 - .L_10)
.L_10:
        /*0004*/ 	.word	0x0000007c


	//----- nvinfo : EIATTR_KPARAM_INFO
	.align		4
.L_11:
        /*0008*/ 	.byte	0x04, 0x17
        /*000a*/ 	.short	(.L_13 - .L_12)
.L_12:
        /*000c*/ 	.word	0x00000000
        /*0010*/ 	.short	0x0006
        /*0012*/ 	.short	0x0030
        /*0014*/ 	.byte	0x00, 0xf0, 0x11, 0x00


	//----- nvinfo : EIATTR_KPARAM_INFO
	.align		4
.L_13:
        /*0018*/ 	.byte	0x04, 0x17
        /*001a*/ 	.short	(.L_15 - .L_14)
.L_14:
        /*001c*/ 	.word	0x00000000
        /*0020*/ 	.short	0x0005
        /*0022*/ 	.short	0x0028
        /*0024*/ 	.byte	0x00, 0xf4, 0x21, 0x00


	//----- nvinfo : EIATTR_KPARAM_INFO
	.align		4
.L_15:
        /*0028*/ 	.byte	0x04, 0x17
        /*002a*/ 	.short	(.L_17 - .L_16)
.L_16:
        /*002c*/ 	.word	0x00000000
        /*0030*/ 	.short	0x0004
        /*0032*/ 	.short	0x0020
        /*0034*/ 	.byte	0x00, 0xf4, 0x21, 0x00


	//----- nvinfo : EIATTR_KPARAM_INFO
	.align		4
.L_17:
        /*0038*/ 	.byte	0x04, 0x17
        /*003a*/ 	.short	(.L_19 - .L_18)
.L_18:
        /*003c*/ 	.word	0x00000000
        /*0040*/ 	.short	0x0003
        /*0042*/ 	.short	0x0018
        /*0044*/ 	.byte	0x00, 0xf4, 0x21, 0x00


	//----- nvinfo : EIATTR_KPARAM_INFO
	.align		4
.L_19:
        /*0048*/ 	.byte	0x04, 0x17
        /*004a*/ 	.short	(.L_21 - .L_20)
.L_20:
        /*004c*/ 	.word	0x00000000
        /*0050*/ 	.short	0x0002
        /*0052*/ 	.short	0x0010
        /*0054*/ 	.byte	0x00, 0xf4, 0x21, 0x00


	//----- nvinfo : EIATTR_KPARAM_INFO
	.align		4
.L_21:
        /*0058*/ 	.byte	0x04, 0x17
        /*005a*/ 	.short	(.L_23 - .L_22)
.L_22:
        /*005c*/ 	.word	0x00000000
        /*0060*/ 	.short	0x0001
        /*0062*/ 	.short	0x0008
        /*0064*/ 	.byte	0x00, 0xf4, 0x21, 0x00


	//----- nvinfo : EIATTR_KPARAM_INFO
	.align		4
.L_23:
        /*0068*/ 	.byte	0x04, 0x17
        /*006a*/ 	.short	(.L_25 - .L_24)
.L_24:
        /*006c*/ 	.word	0x00000000
        /*0070*/ 	.short	0x0000
        /*0072*/ 	.short	0x0000
        /*0074*/ 	.byte	0x00, 0xf4, 0x21, 0x00


	//----- nvinfo : EIATTR_SPARSE_MMA_MASK
	.align		4
.L_25:
        /*0078*/ 	.byte	0x03, 0x50
        /*007a*/ 	.short	0x0000


	//----- nvinfo : EIATTR_MAXREG_COUNT
	.align		4
        /*007c*/ 	.byte	0x03, 0x1b
        /*007e*/ 	.short	0x00ff


	//----- nvinfo : EIATTR_EXIT_INSTR_OFFSETS
	.align		4
        /*0080*/ 	.byte	0x04, 0x1c
        /*0082*/ 	.short	(.L_27 - .L_26)


	//   ....[0]....
.L_26:
        /*0084*/ 	.word	0x00000300


	//----- nvinfo : EIATTR_REQNTID
	.align		4
.L_27:
        /*0088*/ 	.byte	0x04, 0x10
        /*008a*/ 	.short	(.L_29 - .L_28)
.L_28:
        /*008c*/ 	.word	0x00000080
        /*0090*/ 	.word	0x00000001
        /*0094*/ 	.word	0x00000001


	//----- nvinfo : EIATTR_CBANK_PARAM_SIZE
	.align		4
.L_29:
        /*0098*/ 	.byte	0x03, 0x19
        /*009a*/ 	.short	0x0034


	//----- nvinfo : EIATTR_PARAM_CBANK
	.align		4
        /*009c*/ 	.byte	0x04, 0x0a
        /*009e*/ 	.short	(.L_31 - .L_30)
	.align		4
.L_30:
        /*00a0*/ 	.word	index@(.nv.constant0.triton_poi_fused__native_batch_norm_legit_no_training_leaky_relu_4)
        /*00a4*/ 	.short	0x0210
        /*00a6*/ 	.short	0x0034


	//----- nvinfo : EIATTR_SW_WAR
	.align		4
.L_31:
        /*00a8*/ 	.byte	0x04, 0x36
        /*00aa*/ 	.short	(.L_33 - .L_32)
.L_32:
        /*00ac*/ 	.word	0x00000008
.L_33:


//--------------------- .nv.callgraph             --------------------------
	.section	.nv.callgraph,"",@"SHT_CUDA_CALLGRAPH"
	.align	4
	.sectionentsize	8
	.align		4
        /*0000*/ 	.word	0x00000000
	.align		4
        /*0004*/ 	.word	0xffffffff
	.align		4
        /*0008*/ 	.word	0x00000000
	.align		4
        /*000c*/ 	.word	0xfffffffe
	.align		4
        /*0010*/ 	.word	0x00000000
	.align		4
        /*0014*/ 	.word	0xfffffffd
	.align		4
        /*0018*/ 	.word	0x00000000
	.align		4
        /*001c*/ 	.word	0xfffffffc


//--------------------- .nv.constant4             --------------------------
	.section	.nv.constant4,"a",@progbits
	.align	8
	.align		8
.nv.constant4:
        /*0000*/ 	.dword	_$_str
	.align		8
        /*0008*/ 	.dword	_$_str_$_2


//--------------------- .text.triton_poi_fused__native_batch_norm_legit_no_training_leaky_relu_4 --------------------------
	.section	.text.triton_poi_fused__native_batch_norm_legit_no_training_leaky_relu_4,"ax",@progbits
	.align	128
        .global         triton_poi_fused__native_batch_norm_legit_no_training_leaky_relu_4
        .type           triton_poi_fused__native_batch_norm_legit_no_training_leaky_relu_4,@function
        .size           triton_poi_fused__native_batch_norm_legit_no_training_leaky_relu_4,(.L_x_1 - triton_poi_fused__native_batch_norm_legit_no_training_leaky_relu_4)
        .other          triton_poi_fused__native_batch_norm_legit_no_training_leaky_relu_4,@"STO_CUDA_ENTRY STV_DEFAULT"
triton_poi_fused__native_batch_norm_legit_no_training_leaky_relu_4:
.text.triton_poi_fused__native_batch_norm_legit_no_training_leaky_relu_4:
[----:B------:R-:W-:Y:S01]  /*0000*/  LDC R1, c[0x0][0x28] ;  /* 0x00000a00ff017b82 */ /* 0x000fe20000000800 */
[----:B------:R-:W1:Y:S07]  /*0010*/  S2R R0, SR_TID.X ;  /* 0x0000000000007919 */ /* 0x000e6e0000002100 */
[----:B------:R-:W2:Y:S01]  /*0020*/  LDC.64 R6, c[0x0][0x228] ;  /* 0x00008a00ff067b82 */ /* 0x000ea20000000a00 */
[----:B------:R-:W-:Y:S01]  /*0030*/  ULDC.64 UR4, c[0x0][0x208] ;  /* 0x0000820000047ab9 */ /* 0x000fe20000000a00 */
[----:B------:R-:W3:Y:S06]  /*0040*/  S2R R3, SR_CTAID.X ;  /* 0x0000000000037919 */ /* 0x000eec0000002500 */
[----:B------:R-:W4:Y:S08]  /*0050*/  LDC.64 R4, c[0x0][0x220] ;  /* 0x00008800ff047b82 */ /* 0x000f300000000a00 */
[----:B------:R-:W5:Y:S08]  /*0060*/  LDC.64 R8, c[0x0][0x230] ;  /* 0x00008c00ff087b82 */ /* 0x000f700000000a00 */
[----:B------:R-:W4:Y:S01]  /*0070*/  LDC.64 R10, c[0x0][0x238] ;  /* 0x00008e00ff0a7b82 */ /* 0x000f220000000a00 */
[----:B-1----:R-:W-:-:S02]  /*0080*/  LOP3.LUT R0, R0, 0x7f, RZ, 0xc0, !PT ;  /* 0x0000007f00007812 */ /* 0x002fc400078ec0ff */
[----:B---3--:R-:W-:Y:S02]  /*0090*/  SHF.R.S32.HI R2, RZ, 0x18, R3 ;  /* 0x00000018ff027819 */ /* 0x008fe40000011403 */
[----:B------:R-:W-:Y:S02]  /*00a0*/  LEA R0, R3, R0, 0x7 ;  /* 0x0000000003007211 */ /* 0x000fe400078e38ff */
[----:B------:R-:W-:-:S04]  /*00b0*/  SGXT R3, R2, 0x1 ;  /* 0x000000010203781a */ /* 0x000fc80000000200 */
[----:B------:R-:W-:-:S04]  /*00c0*/  LEA.HI R3, R3, R0, RZ, 0x2 ;  /* 0x0000000003037211 */ /* 0x000fc800078f10ff */
[--C-:B------:R-:W-:Y:S02]  /*00d0*/  SHF.R.S32.HI R2, RZ, 0x2, R3.reuse ;  /* 0x00000002ff027819 */ /* 0x100fe40000011403 */
[----:B------:R-:W-:-:S04]  /*00e0*/  SHF.R.S32.HI R3, RZ, 0x1f, R3 ;  /* 0x0000001fff037819 */ /* 0x000fc80000011403 */
[----:B------:R-:W-:-:S04]  /*00f0*/  LEA.HI R3, R3, R2, RZ, 0x9 ;  /* 0x0000000203037211 */ /* 0x000fc800078f48ff */
[----:B------:R-:W-:-:S04]  /*0100*/  LOP3.LUT R3, R3, 0xfffffe00, RZ, 0xc0, !PT ;  /* 0xfffffe0003037812 */ /* 0x000fc800078ec0ff */
[----:B------:R-:W-:Y:S02]  /*0110*/  IADD3 R13, R2, -R3, RZ ;  /* 0x80000003020d7210 */ /* 0x000fe40007ffe0ff */
[----:B------:R-:W1:Y:S03]  /*0120*/  LDC.64 R2, c[0x0][0x218] ;  /* 0x00008600ff027b82 */ /* 0x000e660000000a00 */
[----:B--2---:R-:W-:-:S06]  /*0130*/  IMAD.WIDE R6, R13, 0x4, R6 ;  /* 0x000000040d067825 */ /* 0x004fcc00078e0206 */
[----:B------:R-:W2:Y:S01]  /*0140*/  LDG.E.EL R6, desc[UR4][R6.64] ;  /* 0x0000000406067981 */ /* 0x000ea2000c2e1900 */
[----:B----4-:R-:W-:-:S04]  /*0150*/  IMAD.WIDE R4, R13, 0x4, R4 ;  /* 0x000000040d047825 */ /* 0x010fc800078e0204 */
[C---:B-----5:R-:W-:Y:S02]  /*0160*/  IMAD.WIDE R8, R13.reuse, 0x4, R8 ;  /* 0x000000040d087825 */ /* 0x060fe400078e0208 */
[----:B------:R3:W4:Y:S02]  /*0170*/  LDG.E.EL R5, desc[UR4][R4.64] ;  /* 0x0000000404057981 */ /* 0x000724000c2e1900 */
[----:B0-----:R-:W-:Y:S02]  /*0180*/  IMAD.WIDE R10, R13, 0x4, R10 ;  /* 0x000000040d0a7825 */ /* 0x001fe400078e020a */
[----:B------:R-:W5:Y:S02]  /*0190*/  LDG.E.EL R8, desc[UR4][R8.64] ;  /* 0x0000000408087981 */ /* 0x000f64000c2e1900 */
[----:B-1----:R-:W-:Y:S02]  /*01a0*/  IMAD.WIDE R2, R0, 0x4, R2 ;  /* 0x0000000400027825 */ /* 0x002fe400078e0202 */
[----:B------:R-:W5:Y:S04]  /*01b0*/  LDG.E.EL R11, desc[UR4][R10.64] ;  /* 0x000000040a0b7981 */ /* 0x000f68000c2e1900 */
[----:B------:R-:W4:Y:S01]  /*01c0*/  LDG.E R2, desc[UR4][R2.64] ;  /* 0x0000000402027981 */ /* 0x000f22000c1e1900 */
[----:B---3--:R-:W-:Y:S01]  /*01d0*/  HFMA2.MMA R4, -RZ, RZ, 1.625, 0 ;  /* 0x3e800000ff047435 */ /* 0x008fe200000001ff */
[----:B--2---:R-:W-:-:S04]  /*01e0*/  FADD R6, R6, 9.9999997473787516356e-06 ;  /* 0x3727c5ac06067421 */ /* 0x004fc80000000000 */
[----:B------:R-:W0:Y:S02]  /*01f0*/  MUFU.SQRT R7, R6 ;  /* 0x0000000600077308 */ /* 0x000e240000002000 */
[C---:B0-----:R-:W-:Y:S02]  /*0200*/  FSETP.GT.AND P0, PT, R7.reuse, 8.50705917302346158658e+37, PT ;  /* 0x7e8000000700780b */ /* 0x041fe40003f04000 */
[----:B------:R-:W-:-:S11]  /*0210*/  FSETP.GEU.AND P1, PT, R7, 1.175494350822287508e-38, PT ;  /* 0x008000000700780b */ /* 0x000fd60003f2e000 */
[----:B------:R-:W-:-:S04]  /*0220*/  @P0 FMUL R7, R7, 0.25 ;  /* 0x3e80000007070820 */ /* 0x000fc80000400000 */
[----:B------:R-:W-:-:S06]  /*0230*/  @!P1 FMUL R7, R7, 16777216 ;  /* 0x4b80000007079820 */ /* 0x000fcc0000400000 */
[----:B------:R-:W0:Y:S01]  /*0240*/  MUFU.RCP R7, R7 ;  /* 0x0000000700077308 */ /* 0x000e220000001000 */
[----:B------:R-:W-:Y:S01]  /*0250*/  FSEL R4, R4, 1, P0 ;  /* 0x3f80000004047808 */ /* 0x000fe20000000000 */
[----:B----4-:R-:W-:Y:S02]  /*0260*/  FADD R5, R2, -R5 ;  /* 0x8000000502057221 */ /* 0x010fe40000000000 */
[----:B------:R-:W1:Y:S02]  /*0270*/  LDC.64 R2, c[0x0][0x210] ;  /* 0x00008400ff027b82 */ /* 0x000e640000000a00 */
[----:B------:R-:W-:-:S04]  /*0280*/  @!P1 FMUL R4, R4, 16777216 ;  /* 0x4b80000004049820 */ /* 0x000fc80000400000 */
[----:B0-----:R-:W-:-:S04]  /*0290*/  FMUL R4, R7, R4 ;  /* 0x0000000407047220 */ /* 0x001fc80000400000 */
[----:B------:R-:W-:-:S04]  /*02a0*/  FMUL R4, R5, R4 ;  /* 0x0000000405047220 */ /* 0x000fc80000400000 */
[----:B-----5:R-:W-:-:S05]  /*02b0*/  FFMA R11, R8, R4, R11 ;  /* 0x00000004080b7223 */ /* 0x020fca000000000b */
[----:B------:R-:W-:Y:S01]  /*02c0*/  FSETP.GT.AND P0, PT, R11, RZ, PT ;  /* 0x000000ff0b00720b */ /* 0x000fe20003f04000 */
[----:B-1----:R-:W-:-:S12]  /*02d0*/  IMAD.WIDE R2, R0, 0x4, R2 ;  /* 0x0000000400027825 */ /* 0x002fd800078e0202 */
[----:B------:R-:W-:-:S05]  /*02e0*/  @!P0 FMUL R11, R11, 0.10000000149011611938 ;  /* 0x3dcccccd0b0b8820 */ /* 0x000fca0000400000 */
[----:B------:R-:W-:Y:S01]  /*02f0*/  STG.E desc[UR4][R2.64], R11 ;  /* 0x0000000b02007986 */ /* 0x000fe2000c101904 */
[----:B------:R-:W-:Y:S05]  /*0300*/  EXIT ;  /* 0x000000000000794d */ /* 0x000fea0003800000 */
.L_x_0:
[----:B------:R-:W-:-:S00]  /*0310*/  BRA `(.L_x_0) ;  /* 0xfffffffc00fc7947 */ /* 0x000fc0000383ffff */
[----:B------:R-:W-:-:S00]  /*0320*/  NOP ;  /* 0x0000000000007918 */ /* 0x000fc00000000000 */
        /* <DEDUP_REMOVED lines=13> */
.L_x_1:


//--------------------- .nv.global.init           --------------------------
	.section	.nv.global.init,"aw",@progbits
.nv.global.init:
	.type		_$_str,@object
	.size		_$_str,(_$_str_$_2 - _$_str)
_$_str:
        /*0000*/ 	.byte	0x5f, 0x5f, 0x43, 0x55, 0x44, 0x41, 0x5f, 0x46, 0x54, 0x5a, 0x00
	.type		_$_str_$_2,@object
	.size		_$_str_$_2,(.L_1 - _$_str_$_2)
_$_str_$_2:
        /*000b*/ 	.byte	0x5f, 0x5f, 0x43, 0x55, 0x44, 0x41, 0x5f, 0x50, 0x52, 0x45, 0x43, 0x5f, 0x53, 0x51, 0x52, 0x54
        /*001b*/ 	.byte	0x00
.L_1:


//--------------------- .nv.constant0.triton_poi_fused__native_batch_norm_legit_no_training_leaky_relu_4 --------------------------
	.section	.nv.constant0.triton_poi_fused__native_batch_norm_legit_no_training_leaky_relu_4,"a",@progbits
	.sectionflags	@""
	.align	4
.nv.constant0.triton_poi_fused__native_batch_norm_legit_no_training_leaky_relu_4:
	.zero		580
